	.headerflags	@"EF_CUDA_TEXMODE_UNIFIED EF_CUDA_64BIT_ADDRESS EF_CUDA_ACCELERATORS EF_CUDA_SM90 EF_CUDA_VIRTUAL_SM(EF_CUDA_SM90)"
	.elftype	@"ET_EXEC"


//--------------------- .nv.info                  --------------------------
	.section	.nv.info,"",@"SHT_CUDA_INFO"
	.align	4


	//----- nvinfo : EIATTR_REGCOUNT
	.align		4
        /*0000*/ 	.byte	0x04, 0x2f
        /*0002*/ 	.short	(.L_3 - .L_2)
	.align		4
.L_2:
        /*0004*/ 	.word	index@(triton_poi_fused__native_batch_norm_legit_no_training_relu_72)
        /*0008*/ 	.word	0x00000030


	//----- nvinfo : EIATTR_MIN_STACK_SIZE
	.align		4
.L_3:
        /*000c*/ 	.byte	0x04, 0x12
        /*000e*/ 	.short	(.L_5 - .L_4)
	.align		4
.L_4:
        /*0010*/ 	.word	index@(triton_poi_fused__native_batch_norm_legit_no_training_relu_72)
        /*0014*/ 	.word	0x00000000


	//----- nvinfo : EIATTR_FRAME_SIZE
	.align		4
.L_5:
        /*0018*/ 	.byte	0x04, 0x11
        /*001a*/ 	.short	(.L_7 - .L_6)
	.align		4
.L_6:
        /*001c*/ 	.word	index@(triton_poi_fused__native_batch_norm_legit_no_training_relu_72)
        /*0020*/ 	.word	0x00000000


	//----- nvinfo : EIATTR_MIN_STACK_SIZE
	.align		4
.L_7:
        /*0024*/ 	.byte	0x04, 0x12
        /*0026*/ 	.short	(.L_9 - .L_8)
	.align		4
.L_8:
        /*0028*/ 	.word	index@(triton_poi_fused__native_batch_norm_legit_no_training_relu_72)
        /*002c*/ 	.word	0x00000000
.L_9:


//--------------------- .nv.info.triton_poi_fused__native_batch_norm_legit_no_training_relu_72 --------------------------
	.section	.nv.info.triton_poi_fused__native_batch_norm_legit_no_training_relu_72,"",@"SHT_CUDA_INFO"
	.sectionflags	@""
	.align	4


	//----- nvinfo : EIATTR_CUDA_API_VERSION
	.align		4
        /*0000*/ 	.byte	0x04, 0x37
        /*0002*/ 	.short	(.L_11 - .L_10)
.L_10:
        /*0004*/ 	.word	0x0000007c


	//----- nvinfo : EIATTR_KPARAM_INFO
	.align		4
.L_11:
        /*0008*/ 	.byte	0x04, 0x17
        /*000a*/ 	.short	(.L_13 - .L_12)
.L_12:
        /*000c*/ 	.word	0x00000000
        /*0010*/ 	.short	0x0006
        /*0012*/ 	.short	0x0030
        /*0014*/ 	.byte	0x00, 0xf0, 0x11, 0x00


	//----- nvinfo : EIATTR_KPARAM_INFO
	.align		4
.L_13:
        /*0018*/ 	.byte	0x04, 0x17
        /*001a*/ 	.short	(.L_15 - .L_14)
.L_14:
        /*001c*/ 	.word	0x00000000
        /*0020*/ 	.short	0x0005
        /*0022*/ 	.short	0x0028
        /*0024*/ 	.byte	0x00, 0xf4, 0x21, 0x00


	//----- nvinfo : EIATTR_KPARAM_INFO
	.align		4
.L_15:
        /*0028*/ 	.byte	0x04, 0x17
        /*002a*/ 	.short	(.L_17 - .L_16)
.L_16:
        /*002c*/ 	.word	0x00000000
        /*0030*/ 	.short	0x0004
        /*0032*/ 	.short	0x0020
        /*0034*/ 	.byte	0x00, 0xf4, 0x21, 0x00


	//----- nvinfo : EIATTR_KPARAM_INFO
	.align		4
.L_17:
        /*0038*/ 	.byte	0x04, 0x17
        /*003a*/ 	.short	(.L_19 - .L_18)
.L_18:
        /*003c*/ 	.word	0x00000000
        /*0040*/ 	.short	0x0003
        /*0042*/ 	.short	0x0018
        /*0044*/ 	.byte	0x00, 0xf4, 0x21, 0x00


	//----- nvinfo : EIATTR_KPARAM_INFO
	.align		4
.L_19:
        /*0048*/ 	.byte	0x04, 0x17
        /*004a*/ 	.short	(.L_21 - .L_20)
.L_20:
        /*004c*/ 	.word	0x00000000
        /*0050*/ 	.short	0x0002
        /*0052*/ 	.short	0x0010
        /*0054*/ 	.byte	0x00, 0xf4, 0x21, 0x00


	//----- nvinfo : EIATTR_KPARAM_INFO
	.align		4
.L_21:
        /*0058*/ 	.byte	0x04, 0x17
        /*005a*/ 	.short	(.L_23 - .L_22)
.L_22:
        /*005c*/ 	.word	0x00000000
        /*0060*/ 	.short	0x0001
        /*0062*/ 	.short	0x0008
        /*0064*/ 	.byte	0x00, 0xf4, 0x21, 0x00


	//----- nvinfo : EIATTR_KPARAM_INFO
	.align		4
.L_23:
        /*0068*/ 	.byte	0x04, 0x17
        /*006a*/ 	.short	(.L_25 - .L_24)
.L_24:
        /*006c*/ 	.word	0x00000000
        /*0070*/ 	.short	0x0000
        /*0072*/ 	.short	0x0000
        /*0074*/ 	.byte	0x00, 0xf4, 0x21, 0x00


	//----- nvinfo : EIATTR_SPARSE_MMA_MASK
	.align		4
.L_25:
        /*0078*/ 	.byte	0x03, 0x50
        /*007a*/ 	.short	0x0000


	//----- nvinfo : EIATTR_MAXREG_COUNT
	.align		4
        /*007c*/ 	.byte	0x03, 0x1b
        /*007e*/ 	.short	0x00ff


	//----- nvinfo : EIATTR_EXIT_INSTR_OFFSETS
	.align		4
        /*0080*/ 	.byte	0x04, 0x1c
        /*0082*/ 	.short	(.L_27 - .L_26)


	//   ....[0]....
.L_26:
        /*0084*/ 	.word	0x00000d90


	//   ....[1]....
        /*0088*/ 	.word	0x00000db0


	//----- nvinfo : EIATTR_REQNTID
	.align		4
.L_27:
        /*008c*/ 	.byte	0x04, 0x10
        /*008e*/ 	.short	(.L_29 - .L_28)
.L_28:
        /*0090*/ 	.word	0x00000080
        /*0094*/ 	.word	0x00000001
        /*0098*/ 	.word	0x00000001


	//----- nvinfo : EIATTR_CBANK_PARAM_SIZE
	.align		4
.L_29:
        /*009c*/ 	.byte	0x03, 0x19
        /*009e*/ 	.short	0x0034


	//----- nvinfo : EIATTR_PARAM_CBANK
	.align		4
        /*00a0*/ 	.byte	0x04, 0x0a
        /*00a2*/ 	.short	(.L_31 - .L_30)
	.align		4
.L_30:
        /*00a4*/ 	.word	index@(.nv.constant0.triton_poi_fused__native_batch_norm_legit_no_training_relu_72)
        /*00a8*/ 	.short	0x0210
        /*00aa*/ 	.short	0x0034


	//----- nvinfo : EIATTR_SW_WAR
	.align		4
.L_31:
        /*00ac*/ 	.byte	0x04, 0x36
        /*00ae*/ 	.short	(.L_33 - .L_32)
.L_32:
        /*00b0*/ 	.word	0x00000008
.L_33:


//--------------------- .nv.callgraph             --------------------------
	.section	.nv.callgraph,"",@"SHT_CUDA_CALLGRAPH"
	.align	4
	.sectionentsize	8
	.align		4
        /*0000*/ 	.word	0x00000000
	.align		4
        /*0004*/ 	.word	0xffffffff
	.align		4
        /*0008*/ 	.word	0x00000000
	.align		4
        /*000c*/ 	.word	0xfffffffe
	.align		4
        /*0010*/ 	.word	0x00000000
	.align		4
        /*0014*/ 	.word	0xfffffffd
	.align		4
        /*0018*/ 	.word	0x00000000
	.align		4
        /*001c*/ 	.word	0xfffffffc


//--------------------- .nv.constant4             --------------------------
	.section	.nv.constant4,"a",@progbits
	.align	8
	.align		8
.nv.constant4:
        /*0000*/ 	.dword	_$_str
	.align		8
        /*0008*/ 	.dword	_$_str_$_2


//--------------------- .text.triton_poi_fused__native_batch_norm_legit_no_training_relu_72 --------------------------
	.section	.text.triton_poi_fused__native_batch_norm_legit_no_training_relu_72,"ax",@progbits
	.align	128
        .global         triton_poi_fused__native_batch_norm_legit_no_training_relu_72
        .type           triton_poi_fused__native_batch_norm_legit_no_training_relu_72,@function
        .size           triton_poi_fused__native_batch_norm_legit_no_training_relu_72,(.L_x_1 - triton_poi_fused__native_batch_norm_legit_no_training_relu_72)
        .other          triton_poi_fused__native_batch_norm_legit_no_training_relu_72,@"STO_CUDA_ENTRY STV_DEFAULT"
triton_poi_fused__native_batch_norm_legit_no_training_relu_72:
.text.triton_poi_fused__native_batch_norm_legit_no_training_relu_72:
[----:B------:R-:W0:Y:S01]  /*0000*/  LDC R1, c[0x0][0x28] ;  /* 0x00000a00ff017b82 */ /* 0x000e220000000800 */
[----:B------:R-:W1:Y:S07]  /*0010*/  S2R R0, SR_TID.X ;  /* 0x0000000000007919 */ /* 0x000e6e0000002100 */
[----:B------:R-:W2:Y:S01]  /*0020*/  LDC.64 R4, c[0x0][0x220] ;  /* 0x00008800ff047b82 */ /* 0x000ea20000000a00 */
[----:B------:R-:W-:Y:S01]  /*0030*/  HFMA2.MMA R42, -RZ, RZ, 0, 0 ;  /* 0x00000000ff2a7435 */ /* 0x000fe200000001ff */
[----:B------:R-:W-:Y:S01]  /*0040*/  ULDC.64 UR4, c[0x0][0x208] ;  /* 0x0000820000047ab9 */ /* 0x000fe20000000a00 */
[----:B------:R-:W3:Y:S01]  /*0050*/  S2R R3, SR_CTAID.X ;  /* 0x0000000000037919 */ /* 0x000ee20000002500 */
[----:B------:R-:W-:-:S02]  /*0060*/  MOV R38, RZ ;  /* 0x000000ff00267202 */ /* 0x000fc40000000f00 */
[----:B------:R-:W-:Y:S02]  /*0070*/  CS2R R36, SRZ ;  /* 0x0000000000247805 */ /* 0x000fe4000001ff00 */
[----:B------:R-:W-:Y:S02]  /*0080*/  CS2R R24, SRZ ;  /* 0x0000000000187805 */ /* 0x000fe4000001ff00 */
[----:B------:R-:W-:Y:S02]  /*0090*/  CS2R R34, SRZ ;  /* 0x0000000000227805 */ /* 0x000fe4000001ff00 */
[----:B------:R-:W-:Y:S01]  /*00a0*/  CS2R R32, SRZ ;  /* 0x0000000000207805 */ /* 0x000fe2000001ff00 */
[----:B------:R-:W4:Y:S08]  /*00b0*/  LDC.64 R30, c[0x0][0x218] ;  /* 0x00008600ff1e7b82 */ /* 0x000f300000000a00 */
[----:B------:R-:W5:Y:S08]  /*00c0*/  LDC.64 R28, c[0x0][0x228] ;  /* 0x00008a00ff1c7b82 */ /* 0x000f700000000a00 */
[----:B------:R-:W4:Y:S01]  /*00d0*/  LDC.64 R16, c[0x0][0x230] ;  /* 0x00008c00ff107b82 */ /* 0x000f220000000a00 */
[----:B-1----:R-:W-:-:S07]  /*00e0*/  SHF.L.U32 R0, R0, 0x2, RZ ;  /* 0x0000000200007819 */ /* 0x002fce00000006ff */
[----:B------:R-:W1:Y:S01]  /*00f0*/  LDC.64 R26, c[0x0][0x210] ;  /* 0x00008400ff1a7b82 */ /* 0x000e620000000a00 */
[----:B---3--:R-:W-:Y:S02]  /*0100*/  SHF.R.S32.HI R7, RZ, 0x15, R3 ;  /* 0x00000015ff077819 */ /* 0x008fe40000011403 */
[----:B------:R-:W-:Y:S02]  /*0110*/  LOP3.LUT R0, R0, 0x1fc, RZ, 0xc0, !PT ;  /* 0x000001fc00007812 */ /* 0x000fe400078ec0ff */
[----:B------:R-:W-:Y:S02]  /*0120*/  SGXT R7, R7, 0x1 ;  /* 0x000000010707781a */ /* 0x000fe40000000200 */
[----:B------:R-:W-:-:S04]  /*0130*/  LEA R0, R3, R0, 0xa ;  /* 0x0000000003007211 */ /* 0x000fc800078e50ff */
[----:B------:R-:W-:Y:S02]  /*0140*/  LEA.HI R2, R7, R0, RZ, 0x8 ;  /* 0x0000000007027211 */ /* 0x000fe400078f40ff */
[----:B------:R-:W-:Y:S02]  /*0150*/  ISETP.GE.AND P1, PT, R0, 0x46800, PT ;  /* 0x000468000000780c */ /* 0x000fe40003f26270 */
[----:B------:R-:W-:-:S05]  /*0160*/  SHF.R.S32.HI R2, RZ, 0x8, R2 ;  /* 0x00000008ff027819 */ /* 0x000fca0000011402 */
[----:B------:R-:W-:-:S05]  /*0170*/  IMAD.HI R3, R2, 0x3a196b1f, RZ ;  /* 0x3a196b1f02037827 */ /* 0x000fca00078e02ff */
[----:B------:R-:W-:-:S04]  /*0180*/  SHF.R.U32.HI R6, RZ, 0x1f, R3 ;  /* 0x0000001fff067819 */ /* 0x000fc80000011603 */
[----:B------:R-:W-:-:S05]  /*0190*/  LEA.HI.SX32 R41, R3, R6, 0x1a ;  /* 0x0000000603297211 */ /* 0x000fca00078fd2ff */
[----:B------:R-:W-:-:S04]  /*01a0*/  IMAD R41, R41, -0x11a, R2 ;  /* 0xfffffee629297824 */ /* 0x000fc800078e0202 */
[----:B--2---:R-:W-:-:S05]  /*01b0*/  IMAD.WIDE R2, R41, 0x4, R4 ;  /* 0x0000000429027825 */ /* 0x004fca00078e0204 */
[----:B------:R-:W2:Y:S04]  /*01c0*/  @!P1 LDG.E.EL R42, desc[UR4][R2.64] ;  /* 0x00000004022a9981 */ /* 0x000ea8000c2e1900 */
[----:B------:R-:W3:Y:S01]  /*01d0*/  @!P1 LDG.E.EL R38, desc[UR4][R2.64] ;  /* 0x0000000402269981 */ /* 0x000ee2000c2e1900 */
[----:B------:R-:W-:-:S03]  /*01e0*/  IADD3 R6, R0, 0x200, RZ ;  /* 0x0000020000067810 */ /* 0x000fc60007ffe0ff */
[----:B------:R-:W3:Y:S04]  /*01f0*/  @!P1 LDG.E.EL R36, desc[UR4][R2.64] ;  /* 0x0000000402249981 */ /* 0x000ee8000c2e1900 */
[----:B------:R1:W3:Y:S01]  /*0200*/  @!P1 LDG.E.EL R25, desc[UR4][R2.64] ;  /* 0x0000000402199981 */ /* 0x0002e2000c2e1900 */
[----:B------:R-:W-:-:S04]  /*0210*/  LEA.HI R7, R7, R6, RZ, 0x8 ;  /* 0x0000000607077211 */ /* 0x000fc800078f40ff */
[----:B------:R-:W-:-:S05]  /*0220*/  SHF.R.S32.HI R7, RZ, 0x8, R7 ;  /* 0x00000008ff077819 */ /* 0x000fca0000011407 */
[----:B------:R-:W-:-:S05]  /*0230*/  IMAD.HI R8, R7, 0x3a196b1f, RZ ;  /* 0x3a196b1f07087827 */ /* 0x000fca00078e02ff */
[----:B------:R-:W-:Y:S02]  /*0240*/  SHF.R.U32.HI R9, RZ, 0x1f, R8 ;  /* 0x0000001fff097819 */ /* 0x000fe40000011608 */
[----:B------:R-:W-:Y:S02]  /*0250*/  ISETP.GE.AND P0, PT, R6, 0x46800, PT ;  /* 0x000468000600780c */ /* 0x000fe40003f06270 */
[----:B------:R-:W-:-:S05]  /*0260*/  LEA.HI.SX32 R8, R8, R9, 0x1a ;  /* 0x0000000908087211 */ /* 0x000fca00078fd2ff */
[----:B------:R-:W-:-:S04]  /*0270*/  IMAD R39, R8, -0x11a, R7 ;  /* 0xfffffee608277824 */ /* 0x000fc800078e0207 */
[----:B------:R-:W-:-:S05]  /*0280*/  IMAD.WIDE R4, R39, 0x4, R4 ;  /* 0x0000000427047825 */ /* 0x000fca00078e0204 */
[----:B------:R-:W3:Y:S04]  /*0290*/  @!P0 LDG.E.EL R34, desc[UR4][R4.64] ;  /* 0x0000000404228981 */ /* 0x000ee8000c2e1900 */
[----:B------:R-:W3:Y:S04]  /*02a0*/  @!P0 LDG.E.EL R35, desc[UR4][R4.64] ;  /* 0x0000000404238981 */ /* 0x000ee8000c2e1900 */
[----:B------:R-:W3:Y:S04]  /*02b0*/  @!P0 LDG.E.EL R33, desc[UR4][R4.64] ;  /* 0x0000000404218981 */ /* 0x000ee8000c2e1900 */
[----:B------:R5:W3:Y:S01]  /*02c0*/  @!P0 LDG.E.EL R32, desc[UR4][R4.64] ;  /* 0x0000000404208981 */ /* 0x000ae2000c2e1900 */
[----:B-1----:R-:W-:Y:S01]  /*02d0*/  CS2R R2, SRZ ;  /* 0x0000000000027805 */ /* 0x002fe2000001ff00 */
[----:B----4-:R-:W-:Y:S01]  /*02e0*/  IMAD.WIDE R10, R41, 0x4, R30 ;  /* 0x00000004290a7825 */ /* 0x010fe200078e021e */
[----:B------:R-:W-:-:S02]  /*02f0*/  CS2R R8, SRZ ;  /* 0x0000000000087805 */ /* 0x000fc4000001ff00 */
[----:B------:R-:W-:Y:S02]  /*0300*/  CS2R R20, SRZ ;  /* 0x0000000000147805 */ /* 0x000fe4000001ff00 */
[----:B------:R-:W4:Y:S01]  /*0310*/  @!P1 LDG.E.EL R37, desc[UR4][R10.64] ;  /* 0x000000040a259981 */ /* 0x000f22000c2e1900 */
[----:B0----5:R-:W-:-:S03]  /*0320*/  CS2R R4, SRZ ;  /* 0x0000000000047805 */ /* 0x021fc6000001ff00 */
[----:B------:R-:W5:Y:S01]  /*0330*/  @!P1 LDG.E.EL R2, desc[UR4][R10.64] ;  /* 0x000000040a029981 */ /* 0x000f62000c2e1900 */
[----:B------:R-:W-:-:S03]  /*0340*/  IMAD.WIDE R18, R41, 0x4, R28 ;  /* 0x0000000429127825 */ /* 0x000fc600078e021c */
[----:B------:R-:W4:Y:S04]  /*0350*/  @!P1 LDG.E.EL R3, desc[UR4][R10.64] ;  /* 0x000000040a039981 */ /* 0x000f28000c2e1900 */
[----:B------:R0:W4:Y:S01]  /*0360*/  @!P1 LDG.E.EL R4, desc[UR4][R10.64] ;  /* 0x000000040a049981 */ /* 0x000122000c2e1900 */
[----:B------:R-:W-:-:S03]  /*0370*/  CS2R R6, SRZ ;  /* 0x0000000000067805 */ /* 0x000fc6000001ff00 */
[----:B------:R-:W4:Y:S01]  /*0380*/  @!P1 LDG.E.EL R9, desc[UR4][R18.64] ;  /* 0x0000000412099981 */ /* 0x000f22000c2e1900 */
[----:B------:R-:W-:-:S03]  /*0390*/  IMAD.WIDE R30, R39, 0x4, R30 ;  /* 0x00000004271e7825 */ /* 0x000fc600078e021e */
[----:B------:R-:W4:Y:S01]  /*03a0*/  @!P1 LDG.E.EL R20, desc[UR4][R18.64] ;  /* 0x0000000412149981 */ /* 0x000f22000c2e1900 */
[----:B0-----:R-:W-:Y:S02]  /*03b0*/  CS2R R10, SRZ ;  /* 0x00000000000a7805 */ /* 0x001fe4000001ff00 */
[----:B------:R-:W-:Y:S01]  /*03c0*/  CS2R R22, SRZ ;  /* 0x0000000000167805 */ /* 0x000fe2000001ff00 */
[----:B------:R-:W-:Y:S01]  /*03d0*/  IMAD.WIDE R28, R39, 0x4, R28 ;  /* 0x00000004271c7825 */ /* 0x000fe200078e021c */
[----:B------:R-:W4:Y:S04]  /*03e0*/  @!P0 LDG.E.EL R5, desc[UR4][R30.64] ;  /* 0x000000041e058981 */ /* 0x000f28000c2e1900 */
[----:B------:R-:W4:Y:S04]  /*03f0*/  @!P1 LDG.E.EL R10, desc[UR4][R18.64] ;  /* 0x00000004120a9981 */ /* 0x000f28000c2e1900 */
[----:B------:R-:W4:Y:S04]  /*0400*/  @!P1 LDG.E.EL R11, desc[UR4][R18.64] ;  /* 0x00000004120b9981 */ /* 0x000f28000c2e1900 */
[----:B------:R-:W4:Y:S04]  /*0410*/  @!P0 LDG.E.EL R6, desc[UR4][R30.64] ;  /* 0x000000041e068981 */ /* 0x000f28000c2e1900 */
[----:B------:R-:W4:Y:S04]  /*0420*/  @!P0 LDG.E.EL R7, desc[UR4][R30.64] ;  /* 0x000000041e078981 */ /* 0x000f28000c2e1900 */
[----:B------:R0:W4:Y:S04]  /*0430*/  @!P0 LDG.E.EL R8, desc[UR4][R30.64] ;  /* 0x000000041e088981 */ /* 0x000128000c2e1900 */
[----:B------:R-:W4:Y:S04]  /*0440*/  @!P0 LDG.E.EL R21, desc[UR4][R28.64] ;  /* 0x000000041c158981 */ /* 0x000f28000c2e1900 */
[----:B------:R-:W4:Y:S01]  /*0450*/  @!P0 LDG.E.EL R22, desc[UR4][R28.64] ;  /* 0x000000041c168981 */ /* 0x000f22000c2e1900 */
[----:B0-----:R-:W-:-:S03]  /*0460*/  IMAD.WIDE R30, R41, 0x4, R16 ;  /* 0x00000004291e7825 */ /* 0x001fc600078e0210 */
[----:B------:R-:W4:Y:S01]  /*0470*/  @!P0 LDG.E.EL R23, desc[UR4][R28.64] ;  /* 0x000000041c178981 */ /* 0x000f22000c2e1900 */
[----:B------:R-:W-:-:S03]  /*0480*/  IMAD.WIDE R16, R39, 0x4, R16 ;  /* 0x0000000427107825 */ /* 0x000fc600078e0210 */
[----:B------:R0:W4:Y:S02]  /*0490*/  @!P0 LDG.E.EL R24, desc[UR4][R28.64] ;  /* 0x000000041c188981 */ /* 0x000124000c2e1900 */
[----:B0-----:R-:W-:-:S06]  /*04a0*/  CS2R R28, SRZ ;  /* 0x00000000001c7805 */ /* 0x001fcc000001ff00 */
[----:B------:R-:W4:Y:S04]  /*04b0*/  @!P0 LDG.E.EL R28, desc[UR4][R16.64] ;  /* 0x00000004101c8981 */ /* 0x000f28000c2e1900 */
[----:B------:R-:W4:Y:S01]  /*04c0*/  @!P0 LDG.E.EL R29, desc[UR4][R16.64] ;  /* 0x00000004101d8981 */ /* 0x000f22000c2e1900 */
[----:B------:R-:W-:-:S06]  /*04d0*/  CS2R R40, SRZ ;  /* 0x0000000000287805 */ /* 0x000fcc000001ff00 */
[----:B------:R-:W4:Y:S04]  /*04e0*/  @!P1 LDG.E.EL R40, desc[UR4][R30.64] ;  /* 0x000000041e289981 */ /* 0x000f28000c2e1900 */
[----:B------:R-:W4:Y:S01]  /*04f0*/  @!P1 LDG.E.EL R41, desc[UR4][R30.64] ;  /* 0x000000041e299981 */ /* 0x000f22000c2e1900 */
[----:B------:R-:W-:Y:S02]  /*0500*/  CS2R R12, SRZ ;  /* 0x00000000000c7805 */ /* 0x000fe4000001ff00 */
[----:B------:R-:W-:Y:S01]  /*0510*/  CS2R R14, SRZ ;  /* 0x00000000000e7805 */ /* 0x000fe2000001ff00 */
[----:B------:R-:W-:-:S05]  /*0520*/  IMAD.WIDE R26, R0, 0x4, R26 ;  /* 0x00000004001a7825 */ /* 0x000fca00078e021a */
[----:B------:R-:W4:Y:S01]  /*0530*/  @!P1 LDG.E.128 R12, desc[UR4][R26.64] ;  /* 0x000000041a0c9981 */ /* 0x000f22000c1e1d00 */
[----:B--2---:R-:W-:-:S04]  /*0540*/  FADD R44, R42, 9.9999997473787516356e-06 ;  /* 0x3727c5ac2a2c7421 */ /* 0x004fc80000000000 */
[----:B------:R-:W0:Y:S01]  /*0550*/  MUFU.SQRT R18, R44 ;  /* 0x0000002c00127308 */ /* 0x000e220000002000 */
[----:B---3--:R-:W-:Y:S01]  /*0560*/  FADD R19, R38, 9.9999997473787516356e-06 ;  /* 0x3727c5ac26137421 */ /* 0x008fe20000000000 */
[----:B------:R-:W-:Y:S01]  /*0570*/  CS2R R38, SRZ ;  /* 0x0000000000267805 */ /* 0x000fe2000001ff00 */
[----:B------:R-:W-:-:S05]  /*0580*/  FADD R36, R36, 9.9999997473787516356e-06 ;  /* 0x3727c5ac24247421 */ /* 0x000fca0000000000 */
[----:B------:R-:W1:Y:S01]  /*0590*/  MUFU.SQRT R19, R19 ;  /* 0x0000001300137308 */ /* 0x000e620000002000 */
[----:B------:R-:W-:Y:S01]  /*05a0*/  FADD R25, R25, 9.9999997473787516356e-06 ;  /* 0x3727c5ac19197421 */ /* 0x000fe20000000000 */
[----:B------:R-:W2:Y:S04]  /*05b0*/  @!P0 LDG.E.EL R38, desc[UR4][R16.64] ;  /* 0x0000000410268981 */ /* 0x000ea8000c2e1900 */
[----:B------:R3:W2:Y:S01]  /*05c0*/  @!P0 LDG.E.EL R39, desc[UR4][R16.64] ;  /* 0x0000000410278981 */ /* 0x0006a2000c2e1900 */
[C---:B0-----:R-:W-:Y:S01]  /*05d0*/  FSETP.GT.AND P3, PT, R18.reuse, 8.50705917302346158658e+37, PT ;  /* 0x7e8000001200780b */ /* 0x041fe20003f64000 */
[----:B------:R0:W0:Y:S01]  /*05e0*/  MUFU.SQRT R44, R25 ;  /* 0x00000019002c7308 */ /* 0x0000220000002000 */
[----:B------:R-:W-:Y:S01]  /*05f0*/  FSETP.GEU.AND P6, PT, R18, 1.175494350822287508e-38, PT ;  /* 0x008000001200780b */ /* 0x000fe20003fce000 */
[----:B---3--:R-:W-:-:S06]  /*0600*/  HFMA2.MMA R16, -RZ, RZ, 1.625, 0 ;  /* 0x3e800000ff107435 */ /* 0x008fcc00000001ff */
[----:B------:R-:W3:Y:S01]  /*0610*/  MUFU.SQRT R36, R36 ;  /* 0x0000002400247308 */ /* 0x000ee20000002000 */
[----:B-1----:R-:W-:-:S03]  /*0620*/  FSETP.GT.AND P5, PT, R19, 8.50705917302346158658e+37, PT ;  /* 0x7e8000001300780b */ /* 0x002fc60003fa4000 */
[----:B------:R-:W-:Y:S01]  /*0630*/  @P3 FMUL R18, R18, 0.25 ;  /* 0x3e80000012123820 */ /* 0x000fe20000400000 */
[----:B------:R-:W-:Y:S02]  /*0640*/  FSETP.GEU.AND P2, PT, R19, 1.175494350822287508e-38, PT ;  /* 0x008000001300780b */ /* 0x000fe40003f4e000 */
[----:B0-----:R-:W-:Y:S01]  /*0650*/  FSEL R25, R16, 1, P3 ;  /* 0x3f80000010197808 */ /* 0x001fe20001800000 */
[----:B------:R-:W-:Y:S01]  /*0660*/  @!P6 FMUL R18, R18, 16777216 ;  /* 0x4b8000001212e820 */ /* 0x000fe20000400000 */
[----:B------:R-:W-:-:S03]  /*0670*/  FSETP.GT.AND P4, PT, R44, 8.50705917302346158658e+37, PT ;  /* 0x7e8000002c00780b */ /* 0x000fc60003f84000 */
[----:B------:R-:W-:Y:S01]  /*0680*/  @!P6 FMUL R25, R25, 16777216 ;  /* 0x4b8000001919e820 */ /* 0x000fe20000400000 */
[----:B---3--:R-:W-:Y:S01]  /*0690*/  FSETP.GT.AND P6, PT, R36, 8.50705917302346158658e+37, PT ;  /* 0x7e8000002400780b */ /* 0x008fe20003fc4000 */
[----:B------:R-:W-:Y:S01]  /*06a0*/  @P5 FMUL R19, R19, 0.25 ;  /* 0x3e80000013135820 */ /* 0x000fe20000400000 */
[----:B------:R-:W-:Y:S02]  /*06b0*/  FSEL R45, R16, 1, P5 ;  /* 0x3f800000102d7808 */ /* 0x000fe40002800000 */
[----:B------:R-:W-:Y:S02]  /*06c0*/  FSETP.GEU.AND P3, PT, R44, 1.175494350822287508e-38, PT ;  /* 0x008000002c00780b */ /* 0x000fe40003f6e000 */
[----:B------:R-:W-:Y:S02]  /*06d0*/  FSETP.GEU.AND P5, PT, R36, 1.175494350822287508e-38, PT ;  /* 0x008000002400780b */ /* 0x000fe40003fae000 */
[----:B------:R-:W-:Y:S01]  /*06e0*/  CS2R R42, SRZ ;  /* 0x00000000002a7805 */ /* 0x000fe2000001ff00 */
[----:B------:R-:W-:Y:S01]  /*06f0*/  @!P2 FMUL R19, R19, 16777216 ;  /* 0x4b8000001313a820 */ /* 0x000fe20000400000 */
[----:B------:R-:W0:Y:S01]  /*0700*/  MUFU.RCP R18, R18 ;  /* 0x0000001200127308 */ /* 0x000e220000001000 */
[----:B------:R-:W-:-:S03]  /*0710*/  @P4 FMUL R44, R44, 0.25 ;  /* 0x3e8000002c2c4820 */ /* 0x000fc60000400000 */
[----:B------:R-:W3:Y:S01]  /*0720*/  @!P1 LDG.E.EL R42, desc[UR4][R30.64] ;  /* 0x000000041e2a9981 */ /* 0x000ee2000c2e1900 */
[----:B------:R-:W-:-:S03]  /*0730*/  @P6 FMUL R36, R36, 0.25 ;  /* 0x3e80000024246820 */ /* 0x000fc60000400000 */
[----:B------:R1:W2:Y:S01]  /*0740*/  @!P1 LDG.E.EL R43, desc[UR4][R30.64] ;  /* 0x000000041e2b9981 */ /* 0x0002a2000c2e1900 */
[----:B------:R-:W-:Y:S01]  /*0750*/  FADD R34, R34, 9.9999997473787516356e-06 ;  /* 0x3727c5ac22227421 */ /* 0x000fe20000000000 */
[----:B------:R-:W-:Y:S01]  /*0760*/  @!P3 FMUL R44, R44, 16777216 ;  /* 0x4b8000002c2cb820 */ /* 0x000fe20000400000 */
[----:B------:R-:W-:Y:S01]  /*0770*/  @!P5 FMUL R36, R36, 16777216 ;  /* 0x4b8000002424d820 */ /* 0x000fe20000400000 */
[----:B-1----:R1:W0:Y:S01]  /*0780*/  MUFU.RCP R30, R19 ;  /* 0x00000013001e7308 */ /* 0x0022220000001000 */
[----:B------:R-:W-:Y:S01]  /*0790*/  @!P2 FMUL R45, R45, 16777216 ;  /* 0x4b8000002d2da820 */ /* 0x000fe20000400000 */
[----:B------:R-:W-:-:S06]  /*07a0*/  FADD R35, R35, 9.9999997473787516356e-06 ;  /* 0x3727c5ac23237421 */ /* 0x000fcc0000000000 */
[----:B------:R0:W-:Y:S01]  /*07b0*/  MUFU.SQRT R17, R34 ;  /* 0x0000002200117308 */ /* 0x0001e20000002000 */
[----:B-1----:R-:W-:-:S07]  /*07c0*/  FSEL R19, R16, 1, P4 ;  /* 0x3f80000010137808 */ /* 0x002fce0002000000 */
[----:B------:R-:W1:Y:S01]  /*07d0*/  MUFU.RCP R31, R44 ;  /* 0x0000002c001f7308 */ /* 0x000e620000001000 */
[----:B0-----:R-:W-:Y:S01]  /*07e0*/  FMUL R25, R18, R25 ;  /* 0x0000001912197220 */ /* 0x001fe20000400000 */
[----:B------:R-:W-:-:S06]  /*07f0*/  FMUL R30, R30, R45 ;  /* 0x0000002d1e1e7220 */ /* 0x000fcc0000400000 */
[----:B------:R-:W0:Y:S01]  /*0800*/  MUFU.RCP R36, R36 ;  /* 0x0000002400247308 */ /* 0x000e220000001000 */
[----:B------:R-:W-:Y:S01]  /*0810*/  FSEL R45, R16, 1, P6 ;  /* 0x3f800000102d7808 */ /* 0x000fe20003000000 */
[----:B------:R-:W-:-:S06]  /*0820*/  @!P3 FMUL R19, R19, 16777216 ;  /* 0x4b8000001313b820 */ /* 0x000fcc0000400000 */
[----:B------:R-:W5:Y:S01]  /*0830*/  MUFU.SQRT R18, R35 ;  /* 0x0000002300127308 */ /* 0x000f620000002000 */
[----:B------:R-:W-:Y:S01]  /*0840*/  @!P5 FMUL R45, R45, 16777216 ;  /* 0x4b8000002d2dd820 */ /* 0x000fe20000400000 */
[----:B------:R-:W-:Y:S01]  /*0850*/  FADD R34, R33, 9.9999997473787516356e-06 ;  /* 0x3727c5ac21227421 */ /* 0x000fe20000000000 */
[----:B-1----:R-:W-:Y:S01]  /*0860*/  FMUL R31, R31, R19 ;  /* 0x000000131f1f7220 */ /* 0x002fe20000400000 */
[C---:B------:R-:W-:Y:S01]  /*0870*/  FSETP.GT.AND P3, PT, R17.reuse, 8.50705917302346158658e+37, PT ;  /* 0x7e8000001100780b */ /* 0x040fe20003f64000 */
[----:B------:R-:W-:Y:S01]  /*0880*/  FADD R19, R32, 9.9999997473787516356e-06 ;  /* 0x3727c5ac20137421 */ /* 0x000fe20000000000 */
[----:B0-----:R-:W-:Y:S01]  /*0890*/  FMUL R32, R36, R45 ;  /* 0x0000002d24207220 */ /* 0x001fe20000400000 */
[----:B------:R-:W-:Y:S01]  /*08a0*/  FSETP.GEU.AND P6, PT, R17, 1.175494350822287508e-38, PT ;  /* 0x008000001100780b */ /* 0x000fe20003fce000 */
[----:B------:R-:W0:Y:S01]  /*08b0*/  MUFU.SQRT R36, R34 ;  /* 0x0000002200247308 */ /* 0x000e220000002000 */
[----:B------:R-:W-:Y:S02]  /*08c0*/  FSEL R33, R16, 1, P3 ;  /* 0x3f80000010217808 */ /* 0x000fe40001800000 */
[----:B-----5:R-:W-:-:S06]  /*08d0*/  FSETP.GT.AND P5, PT, R18, 8.50705917302346158658e+37, PT ;  /* 0x7e8000001200780b */ /* 0x020fcc0003fa4000 */
[----:B------:R-:W-:Y:S01]  /*08e0*/  @P3 FMUL R17, R17, 0.25 ;  /* 0x3e80000011113820 */ /* 0x000fe20000400000 */
[----:B------:R-:W1:Y:S03]  /*08f0*/  MUFU.SQRT R19, R19 ;  /* 0x0000001300137308 */ /* 0x000e660000002000 */
[----:B------:R-:W-:Y:S01]  /*0900*/  @!P6 FMUL R17, R17, 16777216 ;  /* 0x4b8000001111e820 */ /* 0x000fe20000400000 */
[----:B------:R-:W-:Y:S01]  /*0910*/  @!P6 FMUL R33, R33, 16777216 ;  /* 0x4b8000002121e820 */ /* 0x000fe20000400000 */
[----:B0-----:R-:W-:Y:S02]  /*0920*/  FSETP.GT.AND P6, PT, R36, 8.50705917302346158658e+37, PT ;  /* 0x7e8000002400780b */ /* 0x001fe40003fc4000 */
[C---:B------:R-:W-:Y:S01]  /*0930*/  FSETP.GEU.AND P2, PT, R18.reuse, 1.175494350822287508e-38, PT ;  /* 0x008000001200780b */ /* 0x040fe20003f4e000 */
[----:B------:R-:W-:Y:S01]  /*0940*/  @P5 FMUL R18, R18, 0.25 ;  /* 0x3e80000012125820 */ /* 0x000fe20000400000 */
[----:B------:R-:W-:-:S02]  /*0950*/  FSEL R34, R16, 1, P5 ;  /* 0x3f80000010227808 */ /* 0x000fc40002800000 */
[----:B------:R-:W-:Y:S02]  /*0960*/  FSETP.GEU.AND P5, PT, R36, 1.175494350822287508e-38, PT ;  /* 0x008000002400780b */ /* 0x000fe40003fae000 */
[----:B-1----:R-:W-:-:S05]  /*0970*/  FSETP.GT.AND P4, PT, R19, 8.50705917302346158658e+37, PT ;  /* 0x7e8000001300780b */ /* 0x002fca0003f84000 */
[----:B------:R-:W-:Y:S01]  /*0980*/  @P6 FMUL R36, R36, 0.25 ;  /* 0x3e80000024246820 */ /* 0x000fe20000400000 */
[----:B------:R-:W-:Y:S01]  /*0990*/  FSETP.GEU.AND P3, PT, R19, 1.175494350822287508e-38, PT ;  /* 0x008000001300780b */ /* 0x000fe20003f6e000 */
[----:B------:R0:W1:Y:S04]  /*09a0*/  MUFU.RCP R44, R17 ;  /* 0x00000011002c7308 */ /* 0x0000680000001000 */
[----:B------:R-:W-:-:S06]  /*09b0*/  @!P5 FMUL R36, R36, 16777216 ;  /* 0x4b8000002424d820 */ /* 0x000fcc0000400000 */
[----:B------:R-:W5:Y:S01]  /*09c0*/  MUFU.RCP R36, R36 ;  /* 0x0000002400247308 */ /* 0x000f620000001000 */
[----:B0-----:R-:W-:Y:S01]  /*09d0*/  FSEL R17, R16, 1, P6 ;  /* 0x3f80000010117808 */ /* 0x001fe20003000000 */
[----:B------:R-:W-:Y:S01]  /*09e0*/  @P4 FMUL R19, R19, 0.25 ;  /* 0x3e80000013134820 */ /* 0x000fe20000400000 */
[----:B------:R-:W-:-:S03]  /*09f0*/  @!P2 FMUL R18, R18, 16777216 ;  /* 0x4b8000001212a820 */ /* 0x000fc60000400000 */
[----:B------:R-:W-:Y:S01]  /*0a00*/  @!P3 FMUL R19, R19, 16777216 ;  /* 0x4b8000001313b820 */ /* 0x000fe20000400000 */
[----:B------:R-:W-:Y:S01]  /*0a10*/  @!P5 FMUL R17, R17, 16777216 ;  /* 0x4b8000001111d820 */ /* 0x000fe20000400000 */
[----:B-1----:R-:W-:Y:S01]  /*0a20*/  FMUL R33, R44, R33 ;  /* 0x000000212c217220 */ /* 0x002fe20000400000 */
[----:B------:R-:W-:Y:S01]  /*0a30*/  MUFU.RCP R45, R18 ;  /* 0x00000012002d7308 */ /* 0x000fe20000001000 */
[----:B------:R-:W-:Y:S01]  /*0a40*/  FSEL R44, R16, 1, P4 ;  /* 0x3f800000102c7808 */ /* 0x000fe20002000000 */
[----:B-----5:R-:W-:Y:S01]  /*0a50*/  FMUL R36, R36, R17 ;  /* 0x0000001124247220 */ /* 0x020fe20000400000 */
[----:B------:R-:W-:-:S05]  /*0a60*/  CS2R R16, SRZ ;  /* 0x0000000000107805 */ /* 0x000fca000001ff00 */
[----:B------:R0:W1:Y:S02]  /*0a70*/  MUFU.RCP R35, R19 ;  /* 0x0000001300237308 */ /* 0x0000640000001000 */
[----:B0-----:R-:W-:-:S06]  /*0a80*/  CS2R R18, SRZ ;  /* 0x0000000000127805 */ /* 0x001fcc000001ff00 */
[----:B------:R-:W5:Y:S01]  /*0a90*/  @!P0 LDG.E.128 R16, desc[UR4][R26.64+0x800] ;  /* 0x000800041a108981 */ /* 0x000f62000c1e1d00 */
[----:B------:R-:W-:-:S04]  /*0aa0*/  @!P3 FMUL R44, R44, 16777216 ;  /* 0x4b8000002c2cb820 */ /* 0x000fc80000400000 */
[----:B-1----:R-:W-:Y:S01]  /*0ab0*/  FMUL R35, R35, R44 ;  /* 0x0000002c23237220 */ /* 0x002fe20000400000 */
[----:B----4-:R-:W-:Y:S01]  /*0ac0*/  FADD R44, -R37, R12 ;  /* 0x0000000c252c7221 */ /* 0x010fe20000000100 */
[----:B------:R-:W-:Y:S02]  /*0ad0*/  FADD R37, -R2, R13 ;  /* 0x0000000d02257221 */ /* 0x000fe40000000100 */
[----:B------:R-:W0:Y:S01]  /*0ae0*/  LDC.64 R12, c[0x0][0x238] ;  /* 0x00008e00ff0c7b82 */ /* 0x000e220000000a00 */
[----:B------:R-:W-:Y:S01]  /*0af0*/  FADD R14, -R3, R14 ;  /* 0x0000000e030e7221 */ /* 0x000fe20000000100 */
[----:B------:R-:W-:Y:S01]  /*0b00*/  FADD R15, -R4, R15 ;  /* 0x0000000f040f7221 */ /* 0x000fe20000000100 */
[----:B------:R-:W-:Y:S01]  /*0b10*/  FMUL R25, R25, R44 ;  /* 0x0000002c19197220 */ /* 0x000fe20000400000 */
[----:B------:R-:W-:Y:S01]  /*0b20*/  FMUL R30, R30, R37 ;  /* 0x000000251e1e7220 */ /* 0x000fe20000400000 */
[----:B------:R-:W-:Y:S01]  /*0b30*/  FMUL R31, R31, R14 ;  /* 0x0000000e1f1f7220 */ /* 0x000fe20000400000 */
[----:B------:R-:W-:Y:S01]  /*0b40*/  FMUL R32, R32, R15 ;  /* 0x0000000f20207220 */ /* 0x000fe20000400000 */
[----:B------:R-:W-:Y:S01]  /*0b50*/  @!P2 FMUL R34, R34, 16777216 ;  /* 0x4b8000002222a820 */ /* 0x000fe20000400000 */
[----:B------:R-:W-:Y:S01]  /*0b60*/  FFMA R9, R25, R9, R40 ;  /* 0x0000000919097223 */ /* 0x000fe20000000028 */
[----:B------:R-:W-:-:S02]  /*0b70*/  FFMA R10, R30, R10, R41 ;  /* 0x0000000a1e0a7223 */ /* 0x000fc40000000029 */
[----:B------:R-:W-:Y:S02]  /*0b80*/  FMUL R34, R45, R34 ;  /* 0x000000222d227220 */ /* 0x000fe40000400000 */
[C---:B------:R-:W-:Y:S02]  /*0b90*/  FSETP.GEU.AND P5, PT, R9.reuse, RZ, PT ;  /* 0x000000ff0900720b */ /* 0x040fe40003fae000 */
[----:B------:R-:W-:Y:S02]  /*0ba0*/  FSETP.GEU.AND P4, PT, R10, RZ, PT ;  /* 0x000000ff0a00720b */ /* 0x000fe40003f8e000 */
[----:B------:R-:W-:Y:S01]  /*0bb0*/  SEL R4, R9, RZ, P5 ;  /* 0x000000ff09047207 */ /* 0x000fe20002800000 */
[----:B0-----:R-:W-:-:S04]  /*0bc0*/  IMAD.WIDE R12, R0, 0x4, R12 ;  /* 0x00000004000c7825 */ /* 0x001fc800078e020c */
[----:B---3--:R-:W-:Y:S01]  /*0bd0*/  FFMA R11, R31, R11, R42 ;  /* 0x0000000b1f0b7223 */ /* 0x008fe2000000002a */
[----:B--2---:R-:W-:-:S04]  /*0be0*/  FFMA R20, R32, R20, R43 ;  /* 0x0000001420147223 */ /* 0x004fc8000000002b */
[----:B------:R-:W-:Y:S02]  /*0bf0*/  FSETP.GEU.AND P3, PT, R11, RZ, PT ;  /* 0x000000ff0b00720b */ /* 0x000fe40003f6e000 */
[----:B------:R-:W-:Y:S01]  /*0c00*/  FSETP.GEU.AND P2, PT, R20, RZ, PT ;  /* 0x000000ff1400720b */ /* 0x000fe20003f4e000 */
[----:B-----5:R-:W-:Y:S01]  /*0c10*/  FADD R19, -R8, R19 ;  /* 0x0000001308137221 */ /* 0x020fe20000000100 */
[----:B------:R-:W-:Y:S01]  /*0c20*/  FADD R18, -R7, R18 ;  /* 0x0000001207127221 */ /* 0x000fe20000000100 */
[----:B------:R-:W-:Y:S01]  /*0c30*/  FADD R17, -R6, R17 ;  /* 0x0000001106117221 */ /* 0x000fe20000000100 */
[----:B------:R-:W-:Y:S01]  /*0c40*/  FADD R16, -R5, R16 ;  /* 0x0000001005107221 */ /* 0x000fe20000000100 */
[----:B------:R-:W-:Y:S01]  /*0c50*/  FMUL R36, R36, R19 ;  /* 0x0000001324247220 */ /* 0x000fe20000400000 */
[----:B------:R-:W-:Y:S01]  /*0c60*/  FMUL R35, R35, R18 ;  /* 0x0000001223237220 */ /* 0x000fe20000400000 */
[----:B------:R-:W-:Y:S01]  /*0c70*/  FMUL R34, R34, R17 ;  /* 0x0000001122227220 */ /* 0x000fe20000400000 */
[----:B------:R-:W-:Y:S01]  /*0c80*/  FMUL R33, R33, R16 ;  /* 0x0000001021217220 */ /* 0x000fe20000400000 */
[----:B------:R-:W-:Y:S01]  /*0c90*/  SEL R7, R20, RZ, P2 ;  /* 0x000000ff14077207 */ /* 0x000fe20001000000 */
[----:B------:R-:W-:Y:S01]  /*0ca0*/  FFMA R24, R36, R24, R39 ;  /* 0x0000001824187223 */ /* 0x000fe20000000027 */
[----:B------:R-:W-:Y:S01]  /*0cb0*/  SEL R6, R11, RZ, P3 ;  /* 0x000000ff0b067207 */ /* 0x000fe20001800000 */
[----:B------:R-:W-:Y:S01]  /*0cc0*/  FFMA R23, R35, R23, R38 ;  /* 0x0000001723177223 */ /* 0x000fe20000000026 */
[----:B------:R-:W-:Y:S01]  /*0cd0*/  SEL R5, R10, RZ, P4 ;  /* 0x000000ff0a057207 */ /* 0x000fe20002000000 */
[----:B------:R-:W-:Y:S01]  /*0ce0*/  FFMA R22, R34, R22, R29 ;  /* 0x0000001622167223 */ /* 0x000fe2000000001d */
[----:B------:R-:W-:-:S02]  /*0cf0*/  FFMA R21, R33, R21, R28 ;  /* 0x0000001521157223 */ /* 0x000fc4000000001c */
[----:B------:R-:W-:Y:S01]  /*0d00*/  FSETP.GEU.AND P2, PT, R23, RZ, PT ;  /* 0x000000ff1700720b */ /* 0x000fe20003f4e000 */
[----:B------:R0:W-:Y:S01]  /*0d10*/  @!P1 STG.E.128 desc[UR4][R12.64], R4 ;  /* 0x000000040c009986 */ /* 0x0001e2000c101d04 */
[----:B------:R-:W-:Y:S02]  /*0d20*/  FSETP.GEU.AND P1, PT, R24, RZ, PT ;  /* 0x000000ff1800720b */ /* 0x000fe40003f2e000 */
[----:B------:R-:W-:Y:S02]  /*0d30*/  FSETP.GEU.AND P3, PT, R22, RZ, PT ;  /* 0x000000ff1600720b */ /* 0x000fe40003f6e000 */
[----:B------:R-:W-:Y:S02]  /*0d40*/  FSETP.GEU.AND P4, PT, R21, RZ, PT ;  /* 0x000000ff1500720b */ /* 0x000fe40003f8e000 */
[----:B------:R-:W-:Y:S02]  /*0d50*/  SEL R11, R24, RZ, P1 ;  /* 0x000000ff180b7207 */ /* 0x000fe40000800000 */
[----:B------:R-:W-:-:S02]  /*0d60*/  SEL R10, R23, RZ, P2 ;  /* 0x000000ff170a7207 */ /* 0x000fc40001000000 */
[----:B------:R-:W-:Y:S02]  /*0d70*/  SEL R9, R22, RZ, P3 ;  /* 0x000000ff16097207 */ /* 0x000fe40001800000 */
[----:B------:R-:W-:Y:S01]  /*0d80*/  SEL R8, R21, RZ, P4 ;  /* 0x000000ff15087207 */ /* 0x000fe20002000000 */
[----:B0-----:R-:W-:Y:S06]  /*0d90*/  @P0 EXIT ;  /* 0x000000000000094d */ /* 0x001fec0003800000 */
[----:B------:R-:W-:Y:S01]  /*0da0*/  STG.E.128 desc[UR4][R12.64+0x800], R8 ;  /* 0x000800080c007986 */ /* 0x000fe2000c101d04 */
[----:B------:R-:W-:Y:S05]  /*0db0*/  EXIT ;  /* 0x000000000000794d */ /* 0x000fea0003800000 */
.L_x_0:
[----:B------:R-:W-:-:S00]  /*0dc0*/  BRA `(.L_x_0) ;  /* 0xfffffffc00fc7947 */ /* 0x000fc0000383ffff */
[----:B------:R-:W-:-:S00]  /*0dd0*/  NOP ;  /* 0x0000000000007918 */ /* 0x000fc00000000000 */
        /* <DEDUP_REMOVED lines=10> */
.L_x_1:


//--------------------- .nv.global.init           --------------------------
	.section	.nv.global.init,"aw",@progbits
.nv.global.init:
	.type		_$_str,@object
	.size		_$_str,(_$_str_$_2 - _$_str)
_$_str:
        /*0000*/ 	.byte	0x5f, 0x5f, 0x43, 0x55, 0x44, 0x41, 0x5f, 0x46, 0x54, 0x5a, 0x00
	.type		_$_str_$_2,@object
	.size		_$_str_$_2,(.L_1 - _$_str_$_2)
_$_str_$_2:
        /*000b*/ 	.byte	0x5f, 0x5f, 0x43, 0x55, 0x44, 0x41, 0x5f, 0x50, 0x52, 0x45, 0x43, 0x5f, 0x53, 0x51, 0x52, 0x54
        /*001b*/ 	.byte	0x00
.L_1:


//--------------------- .nv.constant0.triton_poi_fused__native_batch_norm_legit_no_training_relu_72 --------------------------
	.section	.nv.constant0.triton_poi_fused__native_batch_norm_legit_no_training_relu_72,"a",@progbits
	.sectionflags	@""
	.align	4
.nv.constant0.triton_poi_fused__native_batch_norm_legit_no_training_relu_72:
	.zero		580
